	.headerflags	@"EF_CUDA_TEXMODE_UNIFIED EF_CUDA_64BIT_ADDRESS EF_CUDA_ACCELERATORS EF_CUDA_SM90 EF_CUDA_VIRTUAL_SM(EF_CUDA_SM90)"
	.elftype	@"ET_EXEC"


//--------------------- .nv.info                  --------------------------
	.section	.nv.info,"",@"SHT_CUDA_INFO"
	.align	4


	//----- nvinfo : EIATTR_REGCOUNT
	.align		4
        /*0000*/ 	.byte	0x04, 0x2f
        /*0002*/ 	.short	(.L_1 - .L_0)
	.align		4
.L_0:
        /*0004*/ 	.word	index@(triton_poi_fused__to_copy_5)
        /*0008*/ 	.word	0x00000009


	//----- nvinfo : EIATTR_MIN_STACK_SIZE
	.align		4
.L_1:
        /*000c*/ 	.byte	0x04, 0x12
        /*000e*/ 	.short	(.L_3 - .L_2)
	.align		4
.L_2:
        /*0010*/ 	.word	index@(triton_poi_fused__to_copy_5)
        /*0014*/ 	.word	0x00000000


	//----- nvinfo : EIATTR_FRAME_SIZE
	.align		4
.L_3:
        /*0018*/ 	.byte	0x04, 0x11
        /*001a*/ 	.short	(.L_5 - .L_4)
	.align		4
.L_4:
        /*001c*/ 	.word	index@(triton_poi_fused__to_copy_5)
        /*0020*/ 	.word	0x00000000


	//----- nvinfo : EIATTR_MIN_STACK_SIZE
	.align		4
.L_5:
        /*0024*/ 	.byte	0x04, 0x12
        /*0026*/ 	.short	(.L_7 - .L_6)
	.align		4
.L_6:
        /*0028*/ 	.word	index@(triton_poi_fused__to_copy_5)
        /*002c*/ 	.word	0x00000000
.L_7:


//--------------------- .nv.info.triton_poi_fused__to_copy_5 --------------------------
	.section	.nv.info.triton_poi_fused__to_copy_5,"",@"SHT_CUDA_INFO"
	.sectionflags	@""
	.align	4


	//----- nvinfo : EIATTR_CUDA_API_VERSION
	.align		4
        /*0000*/ 	.byte	0x04, 0x37
        /*0002*/ 	.short	(.L_9 - .L_8)
.L_8:
        /*0004*/ 	.word	0x0000007c


	//----- nvinfo : EIATTR_KPARAM_INFO
	.align		4
.L_9:
        /*0008*/ 	.byte	0x04, 0x17
        /*000a*/ 	.short	(.L_11 - .L_10)
.L_10:
        /*000c*/ 	.word	0x00000000
        /*0010*/ 	.short	0x0001
        /*0012*/ 	.short	0x0008
        /*0014*/ 	.byte	0x00, 0xf0, 0x11, 0x00


	//----- nvinfo : EIATTR_KPARAM_INFO
	.align		4
.L_11:
        /*0018*/ 	.byte	0x04, 0x17
        /*001a*/ 	.short	(.L_13 - .L_12)
.L_12:
        /*001c*/ 	.word	0x00000000
        /*0020*/ 	.short	0x0000
        /*0022*/ 	.short	0x0000
        /*0024*/ 	.byte	0x00, 0xf4, 0x21, 0x00


	//----- nvinfo : EIATTR_SPARSE_MMA_MASK
	.align		4
.L_13:
        /*0028*/ 	.byte	0x03, 0x50
        /*002a*/ 	.short	0x0000


	//----- nvinfo : EIATTR_MAXREG_COUNT
	.align		4
        /*002c*/ 	.byte	0x03, 0x1b
        /*002e*/ 	.short	0x00ff


	//----- nvinfo : EIATTR_EXIT_INSTR_OFFSETS
	.align		4
        /*0030*/ 	.byte	0x04, 0x1c
        /*0032*/ 	.short	(.L_15 - .L_14)


	//   ....[0]....
.L_14:
        /*0034*/ 	.word	0x000000e0


	//   ....[1]....
        /*0038*/ 	.word	0x00000110


	//----- nvinfo : EIATTR_REQNTID
	.align		4
.L_15:
        /*003c*/ 	.byte	0x04, 0x10
        /*003e*/ 	.short	(.L_17 - .L_16)
.L_16:
        /*0040*/ 	.word	0x00000020
        /*0044*/ 	.word	0x00000001
        /*0048*/ 	.word	0x00000001


	//----- nvinfo : EIATTR_CBANK_PARAM_SIZE
	.align		4
.L_17:
        /*004c*/ 	.byte	0x03, 0x19
        /*004e*/ 	.short	0x000c


	//----- nvinfo : EIATTR_PARAM_CBANK
	.align		4
        /*0050*/ 	.byte	0x04, 0x0a
        /*0052*/ 	.short	(.L_19 - .L_18)
	.align		4
.L_18:
        /*0054*/ 	.word	index@(.nv.constant0.triton_poi_fused__to_copy_5)
        /*0058*/ 	.short	0x0210
        /*005a*/ 	.short	0x000c


	//----- nvinfo : EIATTR_SW_WAR
	.align		4
.L_19:
        /*005c*/ 	.byte	0x04, 0x36
        /*005e*/ 	.short	(.L_21 - .L_20)
.L_20:
        /*0060*/ 	.word	0x00000008
.L_21:


//--------------------- .nv.callgraph             --------------------------
	.section	.nv.callgraph,"",@"SHT_CUDA_CALLGRAPH"
	.align	4
	.sectionentsize	8
	.align		4
        /*0000*/ 	.word	0x00000000
	.align		4
        /*0004*/ 	.word	0xffffffff
	.align		4
        /*0008*/ 	.word	0x00000000
	.align		4
        /*000c*/ 	.word	0xfffffffe
	.align		4
        /*0010*/ 	.word	0x00000000
	.align		4
        /*0014*/ 	.word	0xfffffffd
	.align		4
        /*0018*/ 	.word	0x00000000
	.align		4
        /*001c*/ 	.word	0xfffffffc


//--------------------- .text.triton_poi_fused__to_copy_5 --------------------------
	.section	.text.triton_poi_fused__to_copy_5,"ax",@progbits
	.align	128
        .global         triton_poi_fused__to_copy_5
        .type           triton_poi_fused__to_copy_5,@function
        .size           triton_poi_fused__to_copy_5,(.L_x_1 - triton_poi_fused__to_copy_5)
        .other          triton_poi_fused__to_copy_5,@"STO_CUDA_ENTRY STV_DEFAULT"
triton_poi_fused__to_copy_5:
.text.triton_poi_fused__to_copy_5:
[----:B------:R-:W0:Y:S02]  /*0000*/  LDC R1, c[0x0][0x28] ;  /* 0x00000a00ff017b82 */ /* 0x000e240000000800 */
[----:B------:R-:W1:Y:S01]  /*0010*/  S2R R6, SR_TID.X ;  /* 0x0000000000067919 */ /* 0x000e620000002100 */
[----:B------:R-:W2:Y:S01]  /*0020*/  LDC.64 R2, c[0x0][0x210] ;  /* 0x00008400ff027b82 */ /* 0x000ea20000000a00 */
[----:B------:R-:W3:Y:S01]  /*0030*/  S2R R5, SR_CTAID.X ;  /* 0x0000000000057919 */ /* 0x000ee20000002500 */
[C---:B-1----:R-:W-:Y:S02]  /*0040*/  LOP3.LUT R0, R6.reuse, 0x3, RZ, 0xc0, !PT ;  /* 0x0000000306007812 */ /* 0x042fe400078ec0ff */
[----:B------:R-:W-:-:S03]  /*0050*/  LOP3.LUT P0, RZ, R6, 0x1c, RZ, 0xc0, !PT ;  /* 0x0000001c06ff7812 */ /* 0x000fc6000780c0ff */
[----:B---3--:R-:W-:-:S04]  /*0060*/  IMAD R5, R5, 0x4, R0 ;  /* 0x0000000405057824 */ /* 0x008fc800078e0200 */
[C---:B--2---:R-:W-:Y:S01]  /*0070*/  IMAD.WIDE R2, R5.reuse, 0x8, R2 ;  /* 0x0000000805027825 */ /* 0x044fe200078e0202 */
[----:B------:R-:W-:Y:S02]  /*0080*/  I2FP.F32.S32 R0, R5 ;  /* 0x0000000500007245 */ /* 0x000fe40000201400 */
[----:B------:R-:W-:-:S03]  /*0090*/  ISETP.LT.AND P0, PT, R5, 0x4, !P0 ;  /* 0x000000040500780c */ /* 0x000fc60004701270 */
[----:B------:R-:W-:-:S05]  /*00a0*/  FMUL R0, R0, 0.3333333432674407959 ;  /* 0x3eaaaaab00007820 */ /* 0x000fca0000400000 */
[----:B------:R-:W-:-:S04]  /*00b0*/  FMNMX R0, RZ, R0, !PT ;  /* 0x00000000ff007209 */ /* 0x000fc80007800000 */
[----:B------:R-:W1:Y:S02]  /*00c0*/  F2I.TRUNC.NTZ R4, R0 ;  /* 0x0000000000047305 */ /* 0x000e64000020f100 */
[----:B-1----:R-:W-:Y:S01]  /*00d0*/  SHF.R.S32.HI R5, RZ, 0x1f, R4 ;  /* 0x0000001fff057819 */ /* 0x002fe20000011404 */
[----:B------:R-:W-:Y:S06]  /*00e0*/  @!P0 EXIT ;  /* 0x000000000000894d */ /* 0x000fec0003800000 */
[----:B------:R-:W-:Y:S02]  /*00f0*/  ULDC.64 UR4, c[0x0][0x208] ;  /* 0x0000820000047ab9 */ /* 0x000fe40000000a00 */
[----:B------:R-:W-:Y:S01]  /*0100*/  STG.E.64 desc[UR4][R2.64], R4 ;  /* 0x0000000402007986 */ /* 0x000fe2000c101b04 */
[----:B------:R-:W-:Y:S05]  /*0110*/  EXIT ;  /* 0x000000000000794d */ /* 0x000fea0003800000 */
.L_x_0:
[----:B------:R-:W-:-:S00]  /*0120*/  BRA `(.L_x_0) ;  /* 0xfffffffc00fc7947 */ /* 0x000fc0000383ffff */
[----:B------:R-:W-:-:S00]  /*0130*/  NOP ;  /* 0x0000000000007918 */ /* 0x000fc00000000000 */
        /* <DEDUP_REMOVED lines=12> */
.L_x_1:


//--------------------- .nv.constant0.triton_poi_fused__to_copy_5 --------------------------
	.section	.nv.constant0.triton_poi_fused__to_copy_5,"a",@progbits
	.sectionflags	@""
	.align	4
.nv.constant0.triton_poi_fused__to_copy_5:
	.zero		540
